//
// Generated by NVIDIA NVVM Compiler
//
// Compiler Build ID: CL-36424714
// Cuda compilation tools, release 13.0, V13.0.88
// Based on NVVM 20.0.0
//

.version 9.0
.target sm_100
.address_size 64

	// .globl	_Z15sum_reduction_1PfS_i
.extern .shared .align 16 .b8 sdata[];

.visible .entry _Z15sum_reduction_1PfS_i(
	.param .u64 .ptr .align 1 _Z15sum_reduction_1PfS_i_param_0,
	.param .u64 .ptr .align 1 _Z15sum_reduction_1PfS_i_param_1,
	.param .u32 _Z15sum_reduction_1PfS_i_param_2
)
{
	.reg .pred 	%p<6>;
	.reg .b32 	%r<17>;
	.reg .b32 	%f<9>;
	.reg .b64 	%rd<9>;

	ld.param.u64 	%rd1, [_Z15sum_reduction_1PfS_i_param_0];
	ld.param.u64 	%rd2, [_Z15sum_reduction_1PfS_i_param_1];
	ld.param.u32 	%r8, [_Z15sum_reduction_1PfS_i_param_2];
	mov.u32 	%r1, %tid.x;
	mov.u32 	%r2, %ctaid.x;
	mov.u32 	%r3, %ntid.x;
	mad.lo.s32 	%r4, %r2, %r3, %r1;
	setp.ge.u32 	%p1, %r4, %r8;
	mov.f32 	%f8, 0f00000000;
	@%p1 bra 	$L__BB0_2;
	cvta.to.global.u64 	%rd3, %rd1;
	mul.wide.u32 	%rd4, %r4, 4;
	add.s64 	%rd5, %rd3, %rd4;
	ld.global.f32 	%f8, [%rd5];
$L__BB0_2:
	shl.b32 	%r9, %r1, 2;
	mov.u32 	%r10, sdata;
	add.s32 	%r5, %r10, %r9;
	st.shared.f32 	[%r5], %f8;
	bar.sync 	0;
	setp.lt.u32 	%p2, %r3, 2;
	@%p2 bra 	$L__BB0_7;
	mov.b32 	%r16, 1;
$L__BB0_4:
	shl.b32 	%r7, %r16, 1;
	add.s32 	%r12, %r7, -1;
	and.b32  	%r13, %r12, %r1;
	setp.ne.s32 	%p3, %r13, 0;
	@%p3 bra 	$L__BB0_6;
	ld.shared.f32 	%f4, [%r5];
	shl.b32 	%r14, %r16, 2;
	add.s32 	%r15, %r5, %r14;
	ld.shared.f32 	%f5, [%r15];
	add.f32 	%f6, %f4, %f5;
	st.shared.f32 	[%r5], %f6;
$L__BB0_6:
	bar.sync 	0;
	setp.lt.u32 	%p4, %r7, %r3;
	mov.u32 	%r16, %r7;
	@%p4 bra 	$L__BB0_4;
$L__BB0_7:
	setp.ne.s32 	%p5, %r1, 0;
	@%p5 bra 	$L__BB0_9;
	ld.shared.f32 	%f7, [sdata];
	cvta.to.global.u64 	%rd6, %rd2;
	mul.wide.u32 	%rd7, %r2, 4;
	add.s64 	%rd8, %rd6, %rd7;
	st.global.f32 	[%rd8], %f7;
$L__BB0_9:
	ret;

}
	// .globl	_Z15sum_reduction_2PfS_i
.visible .entry _Z15sum_reduction_2PfS_i(
	.param .u64 .ptr .align 1 _Z15sum_reduction_2PfS_i_param_0,
	.param .u64 .ptr .align 1 _Z15sum_reduction_2PfS_i_param_1,
	.param .u32 _Z15sum_reduction_2PfS_i_param_2
)
{
	.reg .pred 	%p<6>;
	.reg .b32 	%r<20>;
	.reg .b32 	%f<9>;
	.reg .b64 	%rd<9>;

	ld.param.u64 	%rd1, [_Z15sum_reduction_2PfS_i_param_0];
	ld.param.u64 	%rd2, [_Z15sum_reduction_2PfS_i_param_1];
	ld.param.u32 	%r9, [_Z15sum_reduction_2PfS_i_param_2];
	mov.u32 	%r1, %tid.x;
	mov.u32 	%r2, %ctaid.x;
	mov.u32 	%r3, %ntid.x;
	mad.lo.s32 	%r4, %r2, %r3, %r1;
	setp.ge.u32 	%p1, %r4, %r9;
	mov.f32 	%f8, 0f00000000;
	@%p1 bra 	$L__BB1_2;
	cvta.to.global.u64 	%rd3, %rd1;
	mul.wide.u32 	%rd4, %r4, 4;
	add.s64 	%rd5, %rd3, %rd4;
	ld.global.f32 	%f8, [%rd5];
$L__BB1_2:
	shl.b32 	%r10, %r1, 2;
	mov.u32 	%r11, sdata;
	add.s32 	%r12, %r11, %r10;
	st.shared.f32 	[%r12], %f8;
	bar.sync 	0;
	setp.lt.u32 	%p2, %r3, 2;
	@%p2 bra 	$L__BB1_7;
	shl.b32 	%r5, %r1, 1;
	mov.b32 	%r19, 1;
$L__BB1_4:
	mul.lo.s32 	%r7, %r19, %r5;
	setp.ge.u32 	%p3, %r7, %r3;
	@%p3 bra 	$L__BB1_6;
	shl.b32 	%r14, %r7, 2;
	add.s32 	%r16, %r11, %r14;
	ld.shared.f32 	%f4, [%r16];
	shl.b32 	%r17, %r19, 2;
	add.s32 	%r18, %r16, %r17;
	ld.shared.f32 	%f5, [%r18];
	add.f32 	%f6, %f4, %f5;
	st.shared.f32 	[%r16], %f6;
$L__BB1_6:
	bar.sync 	0;
	shl.b32 	%r19, %r19, 1;
	setp.lt.u32 	%p4, %r19, %r3;
	@%p4 bra 	$L__BB1_4;
$L__BB1_7:
	setp.ne.s32 	%p5, %r1, 0;
	@%p5 bra 	$L__BB1_9;
	ld.shared.f32 	%f7, [sdata];
	cvta.to.global.u64 	%rd6, %rd2;
	mul.wide.u32 	%rd7, %r2, 4;
	add.s64 	%rd8, %rd6, %rd7;
	st.global.f32 	[%rd8], %f7;
$L__BB1_9:
	ret;

}
	// .globl	_Z15sum_reduction_3PfS_i
.visible .entry _Z15sum_reduction_3PfS_i(
	.param .u64 .ptr .align 1 _Z15sum_reduction_3PfS_i_param_0,
	.param .u64 .ptr .align 1 _Z15sum_reduction_3PfS_i_param_1,
	.param .u32 _Z15sum_reduction_3PfS_i_param_2
)
{
	.reg .pred 	%p<6>;
	.reg .b32 	%r<14>;
	.reg .b32 	%f<9>;
	.reg .b64 	%rd<9>;

	ld.param.u64 	%rd1, [_Z15sum_reduction_3PfS_i_param_0];
	ld.param.u64 	%rd2, [_Z15sum_reduction_3PfS_i_param_1];
	ld.param.u32 	%r8, [_Z15sum_reduction_3PfS_i_param_2];
	mov.u32 	%r1, %tid.x;
	mov.u32 	%r2, %ctaid.x;
	mov.u32 	%r13, %ntid.x;
	mad.lo.s32 	%r4, %r2, %r13, %r1;
	setp.ge.u32 	%p1, %r4, %r8;
	mov.f32 	%f8, 0f00000000;
	@%p1 bra 	$L__BB2_2;
	cvta.to.global.u64 	%rd3, %rd1;
	mul.wide.u32 	%rd4, %r4, 4;
	add.s64 	%rd5, %rd3, %rd4;
	ld.global.f32 	%f8, [%rd5];
$L__BB2_2:
	shl.b32 	%r9, %r1, 2;
	mov.u32 	%r10, sdata;
	add.s32 	%r5, %r10, %r9;
	st.shared.f32 	[%r5], %f8;
	bar.sync 	0;
	setp.lt.u32 	%p2, %r13, 2;
	@%p2 bra 	$L__BB2_6;
$L__BB2_3:
	shr.u32 	%r7, %r13, 1;
	setp.ge.u32 	%p3, %r1, %r7;
	@%p3 bra 	$L__BB2_5;
	ld.shared.f32 	%f4, [%r5];
	shl.b32 	%r11, %r7, 2;
	add.s32 	%r12, %r5, %r11;
	ld.shared.f32 	%f5, [%r12];
	add.f32 	%f6, %f4, %f5;
	st.shared.f32 	[%r5], %f6;
$L__BB2_5:
	bar.sync 	0;
	setp.gt.u32 	%p4, %r13, 3;
	mov.u32 	%r13, %r7;
	@%p4 bra 	$L__BB2_3;
$L__BB2_6:
	setp.ne.s32 	%p5, %r1, 0;
	@%p5 bra 	$L__BB2_8;
	ld.shared.f32 	%f7, [sdata];
	cvta.to.global.u64 	%rd6, %rd2;
	mul.wide.u32 	%rd7, %r2, 4;
	add.s64 	%rd8, %rd6, %rd7;
	st.global.f32 	[%rd8], %f7;
$L__BB2_8:
	ret;

}
	// .globl	_Z15sum_reduction_4PfS_i
.visible .entry _Z15sum_reduction_4PfS_i(
	.param .u64 .ptr .align 1 _Z15sum_reduction_4PfS_i_param_0,
	.param .u64 .ptr .align 1 _Z15sum_reduction_4PfS_i_param_1,
	.param .u32 _Z15sum_reduction_4PfS_i_param_2
)
{
	.reg .pred 	%p<6>;
	.reg .b32 	%r<17>;
	.reg .b32 	%f<11>;
	.reg .b64 	%rd<11>;

	ld.param.u64 	%rd1, [_Z15sum_reduction_4PfS_i_param_0];
	ld.param.u64 	%rd2, [_Z15sum_reduction_4PfS_i_param_1];
	ld.param.u32 	%r8, [_Z15sum_reduction_4PfS_i_param_2];
	mov.u32 	%r1, %tid.x;
	mov.u32 	%r2, %ctaid.x;
	mov.u32 	%r16, %ntid.x;
	mul.lo.s32 	%r9, %r16, %r2;
	shl.b32 	%r10, %r9, 1;
	add.s32 	%r4, %r10, %r1;
	setp.ge.u32 	%p1, %r4, %r8;
	mov.f32 	%f10, 0f00000000;
	@%p1 bra 	$L__BB3_2;
	cvta.to.global.u64 	%rd3, %rd1;
	mul.wide.u32 	%rd4, %r4, 4;
	add.s64 	%rd5, %rd3, %rd4;
	ld.global.f32 	%f4, [%rd5];
	add.s32 	%r11, %r4, %r16;
	mul.wide.u32 	%rd6, %r11, 4;
	add.s64 	%rd7, %rd3, %rd6;
	ld.global.f32 	%f5, [%rd7];
	add.f32 	%f10, %f4, %f5;
$L__BB3_2:
	shl.b32 	%r12, %r1, 2;
	mov.u32 	%r13, sdata;
	add.s32 	%r5, %r13, %r12;
	st.shared.f32 	[%r5], %f10;
	bar.sync 	0;
	setp.lt.u32 	%p2, %r16, 2;
	@%p2 bra 	$L__BB3_6;
$L__BB3_3:
	shr.u32 	%r7, %r16, 1;
	setp.ge.u32 	%p3, %r1, %r7;
	@%p3 bra 	$L__BB3_5;
	ld.shared.f32 	%f6, [%r5];
	shl.b32 	%r14, %r7, 2;
	add.s32 	%r15, %r5, %r14;
	ld.shared.f32 	%f7, [%r15];
	add.f32 	%f8, %f6, %f7;
	st.shared.f32 	[%r5], %f8;
$L__BB3_5:
	bar.sync 	0;
	setp.gt.u32 	%p4, %r16, 3;
	mov.u32 	%r16, %r7;
	@%p4 bra 	$L__BB3_3;
$L__BB3_6:
	setp.ne.s32 	%p5, %r1, 0;
	@%p5 bra 	$L__BB3_8;
	ld.shared.f32 	%f9, [sdata];
	cvta.to.global.u64 	%rd8, %rd2;
	mul.wide.u32 	%rd9, %r2, 4;
	add.s64 	%rd10, %rd8, %rd9;
	st.global.f32 	[%rd10], %f9;
$L__BB3_8:
	ret;

}
	// .globl	_Z15sum_reduction_5PfS_i
.visible .entry _Z15sum_reduction_5PfS_i(
	.param .u64 .ptr .align 1 _Z15sum_reduction_5PfS_i_param_0,
	.param .u64 .ptr .align 1 _Z15sum_reduction_5PfS_i_param_1,
	.param .u32 _Z15sum_reduction_5PfS_i_param_2
)
{
	.reg .pred 	%p<7>;
	.reg .b32 	%r<23>;
	.reg .b32 	%f<12>;
	.reg .b64 	%rd<11>;

	ld.param.u64 	%rd2, [_Z15sum_reduction_5PfS_i_param_0];
	ld.param.u64 	%rd3, [_Z15sum_reduction_5PfS_i_param_1];
	ld.param.u32 	%r11, [_Z15sum_reduction_5PfS_i_param_2];
	mov.u32 	%r1, %tid.x;
	mov.u32 	%r2, %ctaid.x;
	mov.u32 	%r22, %ntid.x;
	mul.lo.s32 	%r12, %r22, %r2;
	shl.b32 	%r13, %r12, 1;
	add.s32 	%r21, %r13, %r1;
	shl.b32 	%r14, %r1, 2;
	mov.u32 	%r15, sdata;
	add.s32 	%r5, %r15, %r14;
	mov.b32 	%r16, 0;
	st.shared.u32 	[%r5], %r16;
	setp.ge.u32 	%p1, %r21, %r11;
	@%p1 bra 	$L__BB4_4;
	cvta.to.global.u64 	%rd1, %rd2;
	mov.u32 	%r17, %nctaid.x;
	mul.lo.s32 	%r6, %r17, %r22;
	mov.f32 	%f11, 0f00000000;
$L__BB4_2:
	mul.wide.u32 	%rd4, %r21, 4;
	add.s64 	%rd5, %rd1, %rd4;
	ld.global.f32 	%f4, [%rd5];
	add.s32 	%r18, %r21, %r22;
	mul.wide.u32 	%rd6, %r18, 4;
	add.s64 	%rd7, %rd1, %rd6;
	ld.global.f32 	%f5, [%rd7];
	add.f32 	%f6, %f4, %f5;
	add.f32 	%f11, %f11, %f6;
	add.s32 	%r21, %r21, %r6;
	setp.lt.u32 	%p2, %r21, %r11;
	@%p2 bra 	$L__BB4_2;
	st.shared.f32 	[%r5], %f11;
$L__BB4_4:
	bar.sync 	0;
	setp.lt.u32 	%p3, %r22, 2;
	@%p3 bra 	$L__BB4_8;
$L__BB4_5:
	shr.u32 	%r10, %r22, 1;
	setp.ge.u32 	%p4, %r1, %r10;
	@%p4 bra 	$L__BB4_7;
	shl.b32 	%r19, %r10, 2;
	add.s32 	%r20, %r5, %r19;
	ld.shared.f32 	%f7, [%r20];
	ld.shared.f32 	%f8, [%r5];
	add.f32 	%f9, %f7, %f8;
	st.shared.f32 	[%r5], %f9;
$L__BB4_7:
	bar.sync 	0;
	setp.gt.u32 	%p5, %r22, 3;
	mov.u32 	%r22, %r10;
	@%p5 bra 	$L__BB4_5;
$L__BB4_8:
	setp.ne.s32 	%p6, %r1, 0;
	@%p6 bra 	$L__BB4_10;
	ld.shared.f32 	%f10, [sdata];
	cvta.to.global.u64 	%rd8, %rd3;
	mul.wide.u32 	%rd9, %r2, 4;
	add.s64 	%rd10, %rd8, %rd9;
	st.global.f32 	[%rd10], %f10;
$L__BB4_10:
	ret;

}


// ===== COMPILED SASS (sm_100) =====

	.target	sm_100

	.elftype	@"ET_EXEC"


//--------------------- .note.nv.tkinfo           --------------------------
	.section	.note.nv.tkinfo,"",@"SHT_NOTE"
	.sectionflags	@"SHF_NOTE_NV_TKINFO"
	.tkinfo
        /*0018*/ 	.word	0x00000002
        /*0030*/ 	.string	""
        /*0030*/ 	.string	"ptxas"
        /*0030*/ 	.string	"Cuda compilation tools, release 13.0, V13.0.88"
        /*0030*/ 	.string	"Build cuda_13.0.r13.0/compiler.36424714_0"
        /*0030*/ 	.string	"-arch sm_100 -m 64 "



//--------------------- .note.nv.cuinfo           --------------------------
	.section	.note.nv.cuinfo,"",@"SHT_NOTE"
	.sectionflags	@"SHF_NOTE_NV_CUINFO"
        /*0018*/ 	.short	0x0002
        /*001a*/ 	.short	0x0064
        /*001c*/ 	.short	0x0082
	.zero		2


//--------------------- .nv.info                  --------------------------
	.section	.nv.info,"",@"SHT_CUDA_INFO"
	.align	4


	//----- nvinfo : EIATTR_REGCOUNT
	.align		4
        /*0000*/ 	.byte	0x04, 0x2f
        /*0002*/ 	.short	(.L_1 - .L_0)
	.align		4
.L_0:
        /*0004*/ 	.word	index@(_Z15sum_reduction_1PfS_i)
        /*0008*/ 	.word	0x0000000b


	//----- nvinfo : EIATTR_FRAME_SIZE
	.align		4
.L_1:
        /*000c*/ 	.byte	0x04, 0x11
        /*000e*/ 	.short	(.L_3 - .L_2)
	.align		4
.L_2:
        /*0010*/ 	.word	index@(_Z15sum_reduction_1PfS_i)
        /*0014*/ 	.word	0x00000000


	//----- nvinfo : EIATTR_REGCOUNT
	.align		4
.L_3:
        /*0018*/ 	.byte	0x04, 0x2f
        /*001a*/ 	.short	(.L_5 - .L_4)
	.align		4
.L_4:
        /*001c*/ 	.word	index@(_Z15sum_reduction_2PfS_i)
        /*0020*/ 	.word	0x0000000c


	//----- nvinfo : EIATTR_FRAME_SIZE
	.align		4
.L_5:
        /*0024*/ 	.byte	0x04, 0x11
        /*0026*/ 	.short	(.L_7 - .L_6)
	.align		4
.L_6:
        /*0028*/ 	.word	index@(_Z15sum_reduction_2PfS_i)
        /*002c*/ 	.word	0x00000000


	//----- nvinfo : EIATTR_REGCOUNT
	.align		4
.L_7:
        /*0030*/ 	.byte	0x04, 0x2f
        /*0032*/ 	.short	(.L_9 - .L_8)
	.align		4
.L_8:
        /*0034*/ 	.word	index@(_Z15sum_reduction_3PfS_i)
        /*0038*/ 	.word	0x0000000a


	//----- nvinfo : EIATTR_FRAME_SIZE
	.align		4
.L_9:
        /*003c*/ 	.byte	0x04, 0x11
        /*003e*/ 	.short	(.L_11 - .L_10)
	.align		4
.L_10:
        /*0040*/ 	.word	index@(_Z15sum_reduction_3PfS_i)
        /*0044*/ 	.word	0x00000000


	//----- nvinfo : EIATTR_REGCOUNT
	.align		4
.L_11:
        /*0048*/ 	.byte	0x04, 0x2f
        /*004a*/ 	.short	(.L_13 - .L_12)
	.align		4
.L_12:
        /*004c*/ 	.word	index@(_Z15sum_reduction_4PfS_i)
        /*0050*/ 	.word	0x0000000e


	//----- nvinfo : EIATTR_FRAME_SIZE
	.align		4
.L_13:
        /*0054*/ 	.byte	0x04, 0x11
        /*0056*/ 	.short	(.L_15 - .L_14)
	.align		4
.L_14:
        /*0058*/ 	.word	index@(_Z15sum_reduction_4PfS_i)
        /*005c*/ 	.word	0x00000000


	//----- nvinfo : EIATTR_REGCOUNT
	.align		4
.L_15:
        /*0060*/ 	.byte	0x04, 0x2f
        /*0062*/ 	.short	(.L_17 - .L_16)
	.align		4
.L_16:
        /*0064*/ 	.word	index@(_Z15sum_reduction_5PfS_i)
        /*0068*/ 	.word	0x00000014


	//----- nvinfo : EIATTR_FRAME_SIZE
	.align		4
.L_17:
        /*006c*/ 	.byte	0x04, 0x11
        /*006e*/ 	.short	(.L_19 - .L_18)
	.align		4
.L_18:
        /*0070*/ 	.word	index@(_Z15sum_reduction_5PfS_i)
        /*0074*/ 	.word	0x00000000


	//----- nvinfo : EIATTR_MIN_STACK_SIZE
	.align		4
.L_19:
        /*0078*/ 	.byte	0x04, 0x12
        /*007a*/ 	.short	(.L_21 - .L_20)
	.align		4
.L_20:
        /*007c*/ 	.word	index@(_Z15sum_reduction_5PfS_i)
        /*0080*/ 	.word	0x00000000


	//----- nvinfo : EIATTR_MIN_STACK_SIZE
	.align		4
.L_21:
        /*0084*/ 	.byte	0x04, 0x12
        /*0086*/ 	.short	(.L_23 - .L_22)
	.align		4
.L_22:
        /*0088*/ 	.word	index@(_Z15sum_reduction_4PfS_i)
        /*008c*/ 	.word	0x00000000


	//----- nvinfo : EIATTR_MIN_STACK_SIZE
	.align		4
.L_23:
        /*0090*/ 	.byte	0x04, 0x12
        /*0092*/ 	.short	(.L_25 - .L_24)
	.align		4
.L_24:
        /*0094*/ 	.word	index@(_Z15sum_reduction_3PfS_i)
        /*0098*/ 	.word	0x00000000


	//----- nvinfo : EIATTR_MIN_STACK_SIZE
	.align		4
.L_25:
        /*009c*/ 	.byte	0x04, 0x12
        /*009e*/ 	.short	(.L_27 - .L_26)
	.align		4
.L_26:
        /*00a0*/ 	.word	index@(_Z15sum_reduction_2PfS_i)
        /*00a4*/ 	.word	0x00000000


	//----- nvinfo : EIATTR_MIN_STACK_SIZE
	.align		4
.L_27:
        /*00a8*/ 	.byte	0x04, 0x12
        /*00aa*/ 	.short	(.L_29 - .L_28)
	.align		4
.L_28:
        /*00ac*/ 	.word	index@(_Z15sum_reduction_1PfS_i)
        /*00b0*/ 	.word	0x00000000
.L_29:


//--------------------- .nv.compat                --------------------------
	.section	.nv.compat,"",@"SHT_CUDA_COMPAT_INFO"
	.align	4
        /*0000*/ 	.byte	0x02, 0x09, 0x00, 0x00, 0x02, 0x02, 0x01, 0x00, 0x02, 0x05, 0x05, 0x00, 0x03, 0x07, 0x01, 0x01
        /*0010*/ 	.byte	0x02, 0x03, 0x00, 0x00, 0x02, 0x06, 0x01, 0x00, 0x04, 0x0b, 0x08, 0x00, 0x09, 0x00, 0x00, 0x00
        /*0020*/ 	.byte	0x00, 0x00, 0x00, 0x00


//--------------------- .nv.info._Z15sum_reduction_5PfS_i --------------------------
	.section	.nv.info._Z15sum_reduction_5PfS_i,"",@"SHT_CUDA_INFO"
	.sectionflags	@""
	.align	4


	//----- nvinfo : EIATTR_CUDA_API_VERSION
	.align		4
        /*0000*/ 	.byte	0x04, 0x37
        /*0002*/ 	.short	(.L_31 - .L_30)
.L_30:
        /*0004*/ 	.word	0x00000082


	//----- nvinfo : EIATTR_KPARAM_INFO
	.align		4
.L_31:
        /*0008*/ 	.byte	0x04, 0x17
        /*000a*/ 	.short	(.L_33 - .L_32)
.L_32:
        /*000c*/ 	.word	0x00000000
        /*0010*/ 	.short	0x0002
        /*0012*/ 	.short	0x0010
        /*0014*/ 	.byte	0x00, 0xf0, 0x11, 0x00


	//----- nvinfo : EIATTR_KPARAM_INFO
	.align		4
.L_33:
        /*0018*/ 	.byte	0x04, 0x17
        /*001a*/ 	.short	(.L_35 - .L_34)
.L_34:
        /*001c*/ 	.word	0x00000000
        /*0020*/ 	.short	0x0001
        /*0022*/ 	.short	0x0008
        /*0024*/ 	.byte	0x00, 0xf5, 0x21, 0x00


	//----- nvinfo : EIATTR_KPARAM_INFO
	.align		4
.L_35:
        /*0028*/ 	.byte	0x04, 0x17
        /*002a*/ 	.short	(.L_37 - .L_36)
.L_36:
        /*002c*/ 	.word	0x00000000
        /*0030*/ 	.short	0x0000
        /*0032*/ 	.short	0x0000
        /*0034*/ 	.byte	0x00, 0xf5, 0x21, 0x00


	//----- nvinfo : EIATTR_SPARSE_MMA_MASK
	.align		4
.L_37:
        /*0038*/ 	.byte	0x03, 0x50
        /*003a*/ 	.short	0x0000


	//----- nvinfo : EIATTR_MAXREG_COUNT
	.align		4
        /*003c*/ 	.byte	0x03, 0x1b
        /*003e*/ 	.short	0x00ff


	//----- nvinfo : EIATTR_NUM_BARRIERS
	.align		4
        /*0040*/ 	.byte	0x02, 0x4c
        /*0042*/ 	.byte	0x01
	.zero		1


	//----- nvinfo : EIATTR_MERCURY_ISA_VERSION
	.align		4
        /*0044*/ 	.byte	0x03, 0x5f
        /*0046*/ 	.short	0x0101


	//----- nvinfo : EIATTR_VRC_CTA_INIT_COUNT
	.align		4
        /*0048*/ 	.byte	0x02, 0x4a
	.zero		1
	.zero		1


	//----- nvinfo : EIATTR_EXIT_INSTR_OFFSETS
	.align		4
        /*004c*/ 	.byte	0x04, 0x1c
        /*004e*/ 	.short	(.L_39 - .L_38)


	//   ....[0]....
.L_38:
        /*0050*/ 	.word	0x00000320


	//   ....[1]....
        /*0054*/ 	.word	0x000003a0


	//----- nvinfo : EIATTR_CRS_STACK_SIZE
	.align		4
.L_39:
        /*0058*/ 	.byte	0x04, 0x1e
        /*005a*/ 	.short	(.L_41 - .L_40)
.L_40:
        /*005c*/ 	.word	0x00000000


	//----- nvinfo : EIATTR_CBANK_PARAM_SIZE
	.align		4
.L_41:
        /*0060*/ 	.byte	0x03, 0x19
        /*0062*/ 	.short	0x0014


	//----- nvinfo : EIATTR_PARAM_CBANK
	.align		4
        /*0064*/ 	.byte	0x04, 0x0a
        /*0066*/ 	.short	(.L_43 - .L_42)
	.align		4
.L_42:
        /*0068*/ 	.word	index@(.nv.constant0._Z15sum_reduction_5PfS_i)
        /*006c*/ 	.short	0x0380
        /*006e*/ 	.short	0x0014


	//----- nvinfo : EIATTR_SW_WAR
	.align		4
.L_43:
        /*0070*/ 	.byte	0x04, 0x36
        /*0072*/ 	.short	(.L_45 - .L_44)
.L_44:
        /*0074*/ 	.word	0x00000008
.L_45:


//--------------------- .nv.info._Z15sum_reduction_4PfS_i --------------------------
	.section	.nv.info._Z15sum_reduction_4PfS_i,"",@"SHT_CUDA_INFO"
	.sectionflags	@""
	.align	4


	//----- nvinfo : EIATTR_CUDA_API_VERSION
	.align		4
        /*0000*/ 	.byte	0x04, 0x37
        /*0002*/ 	.short	(.L_47 - .L_46)
.L_46:
        /*0004*/ 	.word	0x00000082


	//----- nvinfo : EIATTR_KPARAM_INFO
	.align		4
.L_47:
        /*0008*/ 	.byte	0x04, 0x17
        /*000a*/ 	.short	(.L_49 - .L_48)
.L_48:
        /*000c*/ 	.word	0x00000000
        /*0010*/ 	.short	0x0002
        /*0012*/ 	.short	0x0010
        /*0014*/ 	.byte	0x00, 0xf0, 0x11, 0x00


	//----- nvinfo : EIATTR_KPARAM_INFO
	.align		4
.L_49:
        /*0018*/ 	.byte	0x04, 0x17
        /*001a*/ 	.short	(.L_51 - .L_50)
.L_50:
        /*001c*/ 	.word	0x00000000
        /*0020*/ 	.short	0x0001
        /*0022*/ 	.short	0x0008
        /*0024*/ 	.byte	0x00, 0xf5, 0x21, 0x00


	//----- nvinfo : EIATTR_KPARAM_INFO
	.align		4
.L_51:
        /*0028*/ 	.byte	0x04, 0x17
        /*002a*/ 	.short	(.L_53 - .L_52)
.L_52:
        /*002c*/ 	.word	0x00000000
        /*0030*/ 	.short	0x0000
        /*0032*/ 	.short	0x0000
        /*0034*/ 	.byte	0x00, 0xf5, 0x21, 0x00


	//----- nvinfo : EIATTR_SPARSE_MMA_MASK
	.align		4
.L_53:
        /*0038*/ 	.byte	0x03, 0x50
        /*003a*/ 	.short	0x0000


	//----- nvinfo : EIATTR_MAXREG_COUNT
	.align		4
        /*003c*/ 	.byte	0x03, 0x1b
        /*003e*/ 	.short	0x00ff


	//----- nvinfo : EIATTR_NUM_BARRIERS
	.align		4
        /*0040*/ 	.byte	0x02, 0x4c
        /*0042*/ 	.byte	0x01
	.zero		1


	//----- nvinfo : EIATTR_MERCURY_ISA_VERSION
	.align		4
        /*0044*/ 	.byte	0x03, 0x5f
        /*0046*/ 	.short	0x0101


	//----- nvinfo : EIATTR_VRC_CTA_INIT_COUNT
	.align		4
        /*0048*/ 	.byte	0x02, 0x4a
	.zero		1
	.zero		1


	//----- nvinfo : EIATTR_EXIT_INSTR_OFFSETS
	.align		4
        /*004c*/ 	.byte	0x04, 0x1c
        /*004e*/ 	.short	(.L_55 - .L_54)


	//   ....[0]....
.L_54:
        /*0050*/ 	.word	0x00000260


	//   ....[1]....
        /*0054*/ 	.word	0x000002e0


	//----- nvinfo : EIATTR_CBANK_PARAM_SIZE
	.align		4
.L_55:
        /*0058*/ 	.byte	0x03, 0x19
        /*005a*/ 	.short	0x0014


	//----- nvinfo : EIATTR_PARAM_CBANK
	.align		4
        /*005c*/ 	.byte	0x04, 0x0a
        /*005e*/ 	.short	(.L_57 - .L_56)
	.align		4
.L_56:
        /*0060*/ 	.word	index@(.nv.constant0._Z15sum_reduction_4PfS_i)
        /*0064*/ 	.short	0x0380
        /*0066*/ 	.short	0x0014


	//----- nvinfo : EIATTR_SW_WAR
	.align		4
.L_57:
        /*0068*/ 	.byte	0x04, 0x36
        /*006a*/ 	.short	(.L_59 - .L_58)
.L_58:
        /*006c*/ 	.word	0x00000008
.L_59:


//--------------------- .nv.info._Z15sum_reduction_3PfS_i --------------------------
	.section	.nv.info._Z15sum_reduction_3PfS_i,"",@"SHT_CUDA_INFO"
	.sectionflags	@""
	.align	4


	//----- nvinfo : EIATTR_CUDA_API_VERSION
	.align		4
        /*0000*/ 	.byte	0x04, 0x37
        /*0002*/ 	.short	(.L_61 - .L_60)
.L_60:
        /*0004*/ 	.word	0x00000082


	//----- nvinfo : EIATTR_KPARAM_INFO
	.align		4
.L_61:
        /*0008*/ 	.byte	0x04, 0x17
        /*000a*/ 	.short	(.L_63 - .L_62)
.L_62:
        /*000c*/ 	.word	0x00000000
        /*0010*/ 	.short	0x0002
        /*0012*/ 	.short	0x0010
        /*0014*/ 	.byte	0x00, 0xf0, 0x11, 0x00


	//----- nvinfo : EIATTR_KPARAM_INFO
	.align		4
.L_63:
        /*0018*/ 	.byte	0x04, 0x17
        /*001a*/ 	.short	(.L_65 - .L_64)
.L_64:
        /*001c*/ 	.word	0x00000000
        /*0020*/ 	.short	0x0001
        /*0022*/ 	.short	0x0008
        /*0024*/ 	.byte	0x00, 0xf5, 0x21, 0x00


	//----- nvinfo : EIATTR_KPARAM_INFO
	.align		4
.L_65:
        /*0028*/ 	.byte	0x04, 0x17
        /*002a*/ 	.short	(.L_67 - .L_66)
.L_66:
        /*002c*/ 	.word	0x00000000
        /*0030*/ 	.short	0x0000
        /*0032*/ 	.short	0x0000
        /*0034*/ 	.byte	0x00, 0xf5, 0x21, 0x00


	//----- nvinfo : EIATTR_SPARSE_MMA_MASK
	.align		4
.L_67:
        /*0038*/ 	.byte	0x03, 0x50
        /*003a*/ 	.short	0x0000


	//----- nvinfo : EIATTR_MAXREG_COUNT
	.align		4
        /*003c*/ 	.byte	0x03, 0x1b
        /*003e*/ 	.short	0x00ff


	//----- nvinfo : EIATTR_NUM_BARRIERS
	.align		4
        /*0040*/ 	.byte	0x02, 0x4c
        /*0042*/ 	.byte	0x01
	.zero		1


	//----- nvinfo : EIATTR_MERCURY_ISA_VERSION
	.align		4
        /*0044*/ 	.byte	0x03, 0x5f
        /*0046*/ 	.short	0x0101


	//----- nvinfo : EIATTR_VRC_CTA_INIT_COUNT
	.align		4
        /*0048*/ 	.byte	0x02, 0x4a
	.zero		1
	.zero		1


	//----- nvinfo : EIATTR_EXIT_INSTR_OFFSETS
	.align		4
        /*004c*/ 	.byte	0x04, 0x1c
        /*004e*/ 	.short	(.L_69 - .L_68)


	//   ....[0]....
.L_68:
        /*0050*/ 	.word	0x00000210


	//   ....[1]....
        /*0054*/ 	.word	0x00000290


	//----- nvinfo : EIATTR_CBANK_PARAM_SIZE
	.align		4
.L_69:
        /*0058*/ 	.byte	0x03, 0x19
        /*005a*/ 	.short	0x0014


	//----- nvinfo : EIATTR_PARAM_CBANK
	.align		4
        /*005c*/ 	.byte	0x04, 0x0a
        /*005e*/ 	.short	(.L_71 - .L_70)
	.align		4
.L_70:
        /*0060*/ 	.word	index@(.nv.constant0._Z15sum_reduction_3PfS_i)
        /*0064*/ 	.short	0x0380
        /*0066*/ 	.short	0x0014


	//----- nvinfo : EIATTR_SW_WAR
	.align		4
.L_71:
        /*0068*/ 	.byte	0x04, 0x36
        /*006a*/ 	.short	(.L_73 - .L_72)
.L_72:
        /*006c*/ 	.word	0x00000008
.L_73:


//--------------------- .nv.info._Z15sum_reduction_2PfS_i --------------------------
	.section	.nv.info._Z15sum_reduction_2PfS_i,"",@"SHT_CUDA_INFO"
	.sectionflags	@""
	.align	4


	//----- nvinfo : EIATTR_CUDA_API_VERSION
	.align		4
        /*0000*/ 	.byte	0x04, 0x37
        /*0002*/ 	.short	(.L_75 - .L_74)
.L_74:
        /*0004*/ 	.word	0x00000082


	//----- nvinfo : EIATTR_KPARAM_INFO
	.align		4
.L_75:
        /*0008*/ 	.byte	0x04, 0x17
        /*000a*/ 	.short	(.L_77 - .L_76)
.L_76:
        /*000c*/ 	.word	0x00000000
        /*0010*/ 	.short	0x0002
        /*0012*/ 	.short	0x0010
        /*0014*/ 	.byte	0x00, 0xf0, 0x11, 0x00


	//----- nvinfo : EIATTR_KPARAM_INFO
	.align		4
.L_77:
        /*0018*/ 	.byte	0x04, 0x17
        /*001a*/ 	.short	(.L_79 - .L_78)
.L_78:
        /*001c*/ 	.word	0x00000000
        /*0020*/ 	.short	0x0001
        /*0022*/ 	.short	0x0008
        /*0024*/ 	.byte	0x00, 0xf5, 0x21, 0x00


	//----- nvinfo : EIATTR_KPARAM_INFO
	.align		4
.L_79:
        /*0028*/ 	.byte	0x04, 0x17
        /*002a*/ 	.short	(.L_81 - .L_80)
.L_80:
        /*002c*/ 	.word	0x00000000
        /*0030*/ 	.short	0x0000
        /*0032*/ 	.short	0x0000
        /*0034*/ 	.byte	0x00, 0xf5, 0x21, 0x00


	//----- nvinfo : EIATTR_SPARSE_MMA_MASK
	.align		4
.L_81:
        /*0038*/ 	.byte	0x03, 0x50
        /*003a*/ 	.short	0x0000


	//----- nvinfo : EIATTR_MAXREG_COUNT
	.align		4
        /*003c*/ 	.byte	0x03, 0x1b
        /*003e*/ 	.short	0x00ff


	//----- nvinfo : EIATTR_NUM_BARRIERS
	.align		4
        /*0040*/ 	.byte	0x02, 0x4c
        /*0042*/ 	.byte	0x01
	.zero		1


	//----- nvinfo : EIATTR_MERCURY_ISA_VERSION
	.align		4
        /*0044*/ 	.byte	0x03, 0x5f
        /*0046*/ 	.short	0x0101


	//----- nvinfo : EIATTR_VRC_CTA_INIT_COUNT
	.align		4
        /*0048*/ 	.byte	0x02, 0x4a
	.zero		1
	.zero		1


	//----- nvinfo : EIATTR_EXIT_INSTR_OFFSETS
	.align		4
        /*004c*/ 	.byte	0x04, 0x1c
        /*004e*/ 	.short	(.L_83 - .L_82)


	//   ....[0]....
.L_82:
        /*0050*/ 	.word	0x00000230


	//   ....[1]....
        /*0054*/ 	.word	0x000002b0


	//----- nvinfo : EIATTR_CBANK_PARAM_SIZE
	.align		4
.L_83:
        /*0058*/ 	.byte	0x03, 0x19
        /*005a*/ 	.short	0x0014


	//----- nvinfo : EIATTR_PARAM_CBANK
	.align		4
        /*005c*/ 	.byte	0x04, 0x0a
        /*005e*/ 	.short	(.L_85 - .L_84)
	.align		4
.L_84:
        /*0060*/ 	.word	index@(.nv.constant0._Z15sum_reduction_2PfS_i)
        /*0064*/ 	.short	0x0380
        /*0066*/ 	.short	0x0014


	//----- nvinfo : EIATTR_SW_WAR
	.align		4
.L_85:
        /*0068*/ 	.byte	0x04, 0x36
        /*006a*/ 	.short	(.L_87 - .L_86)
.L_86:
        /*006c*/ 	.word	0x00000008
.L_87:


//--------------------- .nv.info._Z15sum_reduction_1PfS_i --------------------------
	.section	.nv.info._Z15sum_reduction_1PfS_i,"",@"SHT_CUDA_INFO"
	.sectionflags	@""
	.align	4


	//----- nvinfo : EIATTR_CUDA_API_VERSION
	.align		4
        /*0000*/ 	.byte	0x04, 0x37
        /*0002*/ 	.short	(.L_89 - .L_88)
.L_88:
        /*0004*/ 	.word	0x00000082


	//----- nvinfo : EIATTR_KPARAM_INFO
	.align		4
.L_89:
        /*0008*/ 	.byte	0x04, 0x17
        /*000a*/ 	.short	(.L_91 - .L_90)
.L_90:
        /*000c*/ 	.word	0x00000000
        /*0010*/ 	.short	0x0002
        /*0012*/ 	.short	0x0010
        /*0014*/ 	.byte	0x00, 0xf0, 0x11, 0x00


	//----- nvinfo : EIATTR_KPARAM_INFO
	.align		4
.L_91:
        /*0018*/ 	.byte	0x04, 0x17
        /*001a*/ 	.short	(.L_93 - .L_92)
.L_92:
        /*001c*/ 	.word	0x00000000
        /*0020*/ 	.short	0x0001
        /*0022*/ 	.short	0x0008
        /*0024*/ 	.byte	0x00, 0xf5, 0x21, 0x00


	//----- nvinfo : EIATTR_KPARAM_INFO
	.align		4
.L_93:
        /*0028*/ 	.byte	0x04, 0x17
        /*002a*/ 	.short	(.L_95 - .L_94)
.L_94:
        /*002c*/ 	.word	0x00000000
        /*0030*/ 	.short	0x0000
        /*0032*/ 	.short	0x0000
        /*0034*/ 	.byte	0x00, 0xf5, 0x21, 0x00


	//----- nvinfo : EIATTR_SPARSE_MMA_MASK
	.align		4
.L_95:
        /*0038*/ 	.byte	0x03, 0x50
        /*003a*/ 	.short	0x0000


	//----- nvinfo : EIATTR_MAXREG_COUNT
	.align		4
        /*003c*/ 	.byte	0x03, 0x1b
        /*003e*/ 	.short	0x00ff


	//----- nvinfo : EIATTR_NUM_BARRIERS
	.align		4
        /*0040*/ 	.byte	0x02, 0x4c
        /*0042*/ 	.byte	0x01
	.zero		1


	//----- nvinfo : EIATTR_MERCURY_ISA_VERSION
	.align		4
        /*0044*/ 	.byte	0x03, 0x5f
        /*0046*/ 	.short	0x0101


	//----- nvinfo : EIATTR_VRC_CTA_INIT_COUNT
	.align		4
        /*0048*/ 	.byte	0x02, 0x4a
	.zero		1
	.zero		1


	//----- nvinfo : EIATTR_EXIT_INSTR_OFFSETS
	.align		4
        /*004c*/ 	.byte	0x04, 0x1c
        /*004e*/ 	.short	(.L_97 - .L_96)


	//   ....[0]....
.L_96:
        /*0050*/ 	.word	0x00000220


	//   ....[1]....
        /*0054*/ 	.word	0x000002a0


	//----- nvinfo : EIATTR_CBANK_PARAM_SIZE
	.align		4
.L_97:
        /*0058*/ 	.byte	0x03, 0x19
        /*005a*/ 	.short	0x0014


	//----- nvinfo : EIATTR_PARAM_CBANK
	.align		4
        /*005c*/ 	.byte	0x04, 0x0a
        /*005e*/ 	.short	(.L_99 - .L_98)
	.align		4
.L_98:
        /*0060*/ 	.word	index@(.nv.constant0._Z15sum_reduction_1PfS_i)
        /*0064*/ 	.short	0x0380
        /*0066*/ 	.short	0x0014


	//----- nvinfo : EIATTR_SW_WAR
	.align		4
.L_99:
        /*0068*/ 	.byte	0x04, 0x36
        /*006a*/ 	.short	(.L_101 - .L_100)
.L_100:
        /*006c*/ 	.word	0x00000008
.L_101:


//--------------------- .nv.callgraph             --------------------------
	.section	.nv.callgraph,"",@"SHT_CUDA_CALLGRAPH"
	.align	4
	.sectionentsize	8
	.align		4
        /*0000*/ 	.word	0x00000000
	.align		4
        /*0004*/ 	.word	0xffffffff
	.align		4
        /*0008*/ 	.word	0x00000000
	.align		4
        /*000c*/ 	.word	0xfffffffe
	.align		4
        /*0010*/ 	.word	0x00000000
	.align		4
        /*0014*/ 	.word	0xfffffffd
	.align		4
        /*0018*/ 	.word	0x00000000
	.align		4
        /*001c*/ 	.word	0xfffffffc


//--------------------- .text._Z15sum_reduction_5PfS_i --------------------------
	.section	.text._Z15sum_reduction_5PfS_i,"ax",@progbits
	.align	128
        .global         _Z15sum_reduction_5PfS_i
        .type           _Z15sum_reduction_5PfS_i,@function
        .size           _Z15sum_reduction_5PfS_i,(.L_x_19 - _Z15sum_reduction_5PfS_i)
        .other          _Z15sum_reduction_5PfS_i,@"STO_CUDA_ENTRY STV_DEFAULT"
_Z15sum_reduction_5PfS_i:
.text._Z15sum_reduction_5PfS_i:
[----:B------:R-:W-:Y:S08]  /*0000*/  LDC R1, c[0x0][0x37c] ;  /* 0x0000df00ff017b82 */ /* 0x000ff00000000800 */
[----:B------:R-:W0:Y:S01]  /*0010*/  S2UR UR5, SR_CgaCtaId ;  /* 0x00000000000579c3 */ /* 0x000e220000008800 */
[----:B------:R-:W1:Y:S01]  /*0020*/  S2R R13, SR_TID.X ;  /* 0x00000000000d7919 */ /* 0x000e620000002100 */
[----:B------:R-:W2:Y:S01]  /*0030*/  LDCU UR8, c[0x0][0x360] ;  /* 0x00006c00ff0877ac */ /* 0x000ea20008000800 */
[----:B------:R-:W-:Y:S01]  /*0040*/  BSSY.RECONVERGENT B0, `(.L_x_0) ;  /* 0x000001e000007945 */ /* 0x000fe20003800200 */
[----:B------:R-:W3:Y:S01]  /*0050*/  S2R R15, SR_CTAID.X ;  /* 0x00000000000f7919 */ /* 0x000ee20000002500 */
[----:B------:R-:W-:Y:S01]  /*0060*/  UMOV UR4, 0x400 ;  /* 0x0000040000047882 */ /* 0x000fe20000000000 */
[----:B------:R-:W4:Y:S01]  /*0070*/  LDCU.64 UR6, c[0x0][0x358] ;  /* 0x00006b00ff0677ac */ /* 0x000f220008000a00 */
[----:B--2---:R-:W-:Y:S01]  /*0080*/  MOV R9, UR8 ;  /* 0x0000000800097c02 */ /* 0x004fe20008000f00 */
[----:B0-----:R-:W-:Y:S01]  /*0090*/  ULEA UR4, UR5, UR4, 0x18 ;  /* 0x0000000405047291 */ /* 0x001fe2000f8ec0ff */
[----:B------:R-:W0:Y:S05]  /*00a0*/  LDCU UR5, c[0x0][0x390] ;  /* 0x00007200ff0577ac */ /* 0x000e2a0008000800 */
[----:B-1----:R-:W-:Y:S01]  /*00b0*/  LEA R8, R13, UR4, 0x2 ;  /* 0x000000040d087c11 */ /* 0x002fe2000f8e10ff */
[----:B---3--:R-:W-:-:S04]  /*00c0*/  IMAD R0, R15, UR8, RZ ;  /* 0x000000080f007c24 */ /* 0x008fc8000f8e02ff */
[----:B------:R1:W-:Y:S01]  /*00d0*/  STS [R8], RZ ;  /* 0x000000ff08007388 */ /* 0x0003e20000000800 */
[----:B------:R-:W-:-:S04]  /*00e0*/  LEA R0, R0, R13, 0x1 ;  /* 0x0000000d00007211 */ /* 0x000fc800078e08ff */
[----:B0-----:R-:W-:-:S13]  /*00f0*/  ISETP.GE.U32.AND P0, PT, R0, UR5, PT ;  /* 0x0000000500007c0c */ /* 0x001fda000bf06070 */
[----:B-1--4-:R-:W-:Y:S05]  /*0100*/  @P0 BRA `(.L_x_1) ;  /* 0x0000000000440947 */ /* 0x012fea0003800000 */
[----:B------:R-:W0:Y:S01]  /*0110*/  LDC.64 R2, c[0x0][0x380] ;  /* 0x0000e000ff027b82 */ /* 0x000e220000000a00 */
[----:B------:R-:W1:Y:S01]  /*0120*/  LDCU UR4, c[0x0][0x370] ;  /* 0x00006e00ff0477ac */ /* 0x000e620008000800 */
[----:B------:R-:W-:Y:S01]  /*0130*/  BSSY.RECONVERGENT B1, `(.L_x_2) ;  /* 0x000000d000017945 */ /* 0x000fe20003800200 */
[----:B------:R-:W-:Y:S02]  /*0140*/  IMAD.MOV.U32 R11, RZ, RZ, RZ ;  /* 0x000000ffff0b7224 */ /* 0x000fe400078e00ff */
[----:B-1----:R-:W-:-:S07]  /*0150*/  IMAD R17, R9, UR4, RZ ;  /* 0x0000000409117c24 */ /* 0x002fce000f8e02ff */
.L_x_3:
[----:B------:R-:W-:Y:S01]  /*0160*/  IADD3 R7, PT, PT, R9, R0, RZ ;  /* 0x0000000009077210 */ /* 0x000fe20007ffe0ff */
[----:B0-----:R-:W-:-:S04]  /*0170*/  IMAD.WIDE.U32 R4, R0, 0x4, R2 ;  /* 0x0000000400047825 */ /* 0x001fc800078e0002 */
[----:B------:R-:W-:Y:S02]  /*0180*/  IMAD.WIDE.U32 R6, R7, 0x4, R2 ;  /* 0x0000000407067825 */ /* 0x000fe400078e0002 */
[----:B------:R-:W2:Y:S04]  /*0190*/  LDG.E R4, desc[UR6][R4.64] ;  /* 0x0000000604047981 */ /* 0x000ea8000c1e1900 */
[----:B------:R-:W2:Y:S01]  /*01a0*/  LDG.E R7, desc[UR6][R6.64] ;  /* 0x0000000606077981 */ /* 0x000ea2000c1e1900 */
[----:B------:R-:W-:-:S05]  /*01b0*/  IMAD.IADD R0, R17, 0x1, R0 ;  /* 0x0000000111007824 */ /* 0x000fca00078e0200 */
[----:B------:R-:W-:Y:S01]  /*01c0*/  ISETP.GE.U32.AND P0, PT, R0, UR5, PT ;  /* 0x0000000500007c0c */ /* 0x000fe2000bf06070 */
[----:B--2---:R-:W-:-:S04]  /*01d0*/  FADD R10, R4, R7 ;  /* 0x00000007040a7221 */ /* 0x004fc80000000000 */
[----:B------:R-:W-:-:S08]  /*01e0*/  FADD R11, R10, R11 ;  /* 0x0000000b0a0b7221 */ /* 0x000fd00000000000 */
[----:B------:R-:W-:Y:S05]  /*01f0*/  @!P0 BRA `(.L_x_3) ;  /* 0xfffffffc00d88947 */ /* 0x000fea000383ffff */
[----:B------:R-:W-:Y:S05]  /*0200*/  BSYNC.RECONVERGENT B1 ;  /* 0x0000000000017941 */ /* 0x000fea0003800200 */
.L_x_2:
[----:B------:R0:W-:Y:S02]  /*0210*/  STS [R8], R11 ;  /* 0x0000000b08007388 */ /* 0x0001e40000000800 */
.L_x_1:
[----:B------:R-:W-:Y:S05]  /*0220*/  BSYNC.RECONVERGENT B0 ;  /* 0x0000000000007941 */ /* 0x000fea0003800200 */
.L_x_0:
[----:B------:R-:W-:Y:S01]  /*0230*/  BAR.SYNC.DEFER_BLOCKING 0x0 ;  /* 0x0000000000007b1d */ /* 0x000fe20000010000 */
[----:B------:R-:W-:Y:S02]  /*0240*/  ISETP.GE.U32.AND P1, PT, R9, 0x2, PT ;  /* 0x000000020900780c */ /* 0x000fe40003f26070 */
[----:B------:R-:W-:-:S11]  /*0250*/  ISETP.NE.AND P0, PT, R13, RZ, PT ;  /* 0x000000ff0d00720c */ /* 0x000fd60003f05270 */
[----:B------:R-:W-:Y:S05]  /*0260*/  @!P1 BRA `(.L_x_4) ;  /* 0x00000000002c9947 */ /* 0x000fea0003800000 */
.L_x_5:
[----:B------:R-:W-:-:S04]  /*0270*/  SHF.R.U32.HI R2, RZ, 0x1, R9 ;  /* 0x00000001ff027819 */ /* 0x000fc80000011609 */
[----:B------:R-:W-:-:S13]  /*0280*/  ISETP.GE.U32.AND P1, PT, R13, R2, PT ;  /* 0x000000020d00720c */ /* 0x000fda0003f26070 */
[----:B------:R-:W-:Y:S01]  /*0290*/  @!P1 LEA R0, R2, R8, 0x2 ;  /* 0x0000000802009211 */ /* 0x000fe200078e10ff */
[----:B------:R-:W-:Y:S05]  /*02a0*/  @!P1 LDS R3, [R8] ;  /* 0x0000000008039984 */ /* 0x000fea0000000800 */
[----:B------:R-:W1:Y:S02]  /*02b0*/  @!P1 LDS R0, [R0] ;  /* 0x0000000000009984 */ /* 0x000e640000000800 */
[----:B-1----:R-:W-:-:S05]  /*02c0*/  @!P1 FADD R3, R0, R3 ;  /* 0x0000000300039221 */ /* 0x002fca0000000000 */
[----:B------:R1:W-:Y:S01]  /*02d0*/  @!P1 STS [R8], R3 ;  /* 0x0000000308009388 */ /* 0x0003e20000000800 */
[----:B------:R-:W-:Y:S01]  /*02e0*/  BAR.SYNC.DEFER_BLOCKING 0x0 ;  /* 0x0000000000007b1d */ /* 0x000fe20000010000 */
[----:B------:R-:W-:Y:S01]  /*02f0*/  ISETP.GT.U32.AND P1, PT, R9, 0x3, PT ;  /* 0x000000030900780c */ /* 0x000fe20003f24070 */
[----:B------:R-:W-:-:S12]  /*0300*/  IMAD.MOV.U32 R9, RZ, RZ, R2 ;  /* 0x000000ffff097224 */ /* 0x000fd800078e0002 */
[----:B-1----:R-:W-:Y:S05]  /*0310*/  @P1 BRA `(.L_x_5) ;  /* 0xfffffffc00d41947 */ /* 0x002fea000383ffff */
.L_x_4:
[----:B------:R-:W-:Y:S05]  /*0320*/  @P0 EXIT ;  /* 0x000000000000094d */ /* 0x000fea0003800000 */
[----:B------:R-:W1:Y:S01]  /*0330*/  S2UR UR5, SR_CgaCtaId ;  /* 0x00000000000579c3 */ /* 0x000e620000008800 */
[----:B------:R-:W-:-:S07]  /*0340*/  UMOV UR4, 0x400 ;  /* 0x0000040000047882 */ /* 0x000fce0000000000 */
[----:B------:R-:W2:Y:S01]  /*0350*/  LDC.64 R2, c[0x0][0x388] ;  /* 0x0000e200ff027b82 */ /* 0x000ea20000000a00 */
[----:B-1----:R-:W-:Y:S01]  /*0360*/  ULEA UR4, UR5, UR4, 0x18 ;  /* 0x0000000405047291 */ /* 0x002fe2000f8ec0ff */
[----:B--2---:R-:W-:-:S08]  /*0370*/  IMAD.WIDE.U32 R2, R15, 0x4, R2 ;  /* 0x000000040f027825 */ /* 0x004fd000078e0002 */
[----:B------:R-:W1:Y:S04]  /*0380*/  LDS R5, [UR4] ;  /* 0x00000004ff057984 */ /* 0x000e680008000800 */
[----:B-1----:R-:W-:Y:S01]  /*0390*/  STG.E desc[UR6][R2.64], R5 ;  /* 0x0000000502007986 */ /* 0x002fe2000c101906 */
[----:B------:R-:W-:Y:S05]  /*03a0*/  EXIT ;  /* 0x000000000000794d */ /* 0x000fea0003800000 */
.L_x_6:
[----:B------:R-:W-:-:S00]  /*03b0*/  BRA `(.L_x_6) ;  /* 0xfffffffc00fc7947 */ /* 0x000fc0000383ffff */
[----:B------:R-:W-:-:S00]  /*03c0*/  NOP ;  /* 0x0000000000007918 */ /* 0x000fc00000000000 */
        /* <DEDUP_REMOVED lines=11> */
.L_x_19:


//--------------------- .text._Z15sum_reduction_4PfS_i --------------------------
	.section	.text._Z15sum_reduction_4PfS_i,"ax",@progbits
	.align	128
        .global         _Z15sum_reduction_4PfS_i
        .type           _Z15sum_reduction_4PfS_i,@function
        .size           _Z15sum_reduction_4PfS_i,(.L_x_20 - _Z15sum_reduction_4PfS_i)
        .other          _Z15sum_reduction_4PfS_i,@"STO_CUDA_ENTRY STV_DEFAULT"
_Z15sum_reduction_4PfS_i:
.text._Z15sum_reduction_4PfS_i:
[----:B------:R-:W-:Y:S01]  /*0000*/  LDC R1, c[0x0][0x37c] ;  /* 0x0000df00ff017b82 */ /* 0x000fe20000000800 */
[----:B------:R-:W0:Y:S01]  /*0010*/  S2R R11, SR_CTAID.X ;  /* 0x00000000000b7919 */ /* 0x000e220000002500 */
[----:B------:R-:W0:Y:S01]  /*0020*/  LDCU UR4, c[0x0][0x360] ;  /* 0x00006c00ff0477ac */ /* 0x000e220008000800 */
[----:B------:R-:W1:Y:S01]  /*0030*/  S2R R9, SR_TID.X ;  /* 0x0000000000097919 */ /* 0x000e620000002100 */
[----:B------:R-:W2:Y:S01]  /*0040*/  LDCU UR5, c[0x0][0x390] ;  /* 0x00007200ff0577ac */ /* 0x000ea20008000800 */
[----:B------:R-:W3:Y:S01]  /*0050*/  LDCU.64 UR6, c[0x0][0x358] ;  /* 0x00006b00ff0677ac */ /* 0x000ee20008000a00 */
[----:B0-----:R-:W-:-:S04]  /*0060*/  IMAD R0, R11, UR4, RZ ;  /* 0x000000040b007c24 */ /* 0x001fc8000f8e02ff */
[----:B-1----:R-:W-:Y:S02]  /*0070*/  IMAD R3, R0, 0x2, R9 ;  /* 0x0000000200037824 */ /* 0x002fe400078e0209 */
[----:B------:R-:W-:-:S03]  /*0080*/  IMAD.U32 R0, RZ, RZ, UR4 ;  /* 0x00000004ff007e24 */ /* 0x000fc6000f8e00ff */
[----:B--2---:R-:W-:-:S13]  /*0090*/  ISETP.GE.U32.AND P1, PT, R3, UR5, PT ;  /* 0x0000000503007c0c */ /* 0x004fda000bf26070 */
[----:B------:R-:W0:Y:S01]  /*00a0*/  @!P1 LDC.64 R4, c[0x0][0x380] ;  /* 0x0000e000ff049b82 */ /* 0x000e220000000a00 */
[C---:B------:R-:W-:Y:S01]  /*00b0*/  @!P1 IADD3 R7, PT, PT, R3.reuse, R0, RZ ;  /* 0x0000000003079210 */ /* 0x040fe20007ffe0ff */
[----:B0-----:R-:W-:-:S04]  /*00c0*/  @!P1 IMAD.WIDE.U32 R2, R3, 0x4, R4 ;  /* 0x0000000403029825 */ /* 0x001fc800078e0004 */
[----:B------:R-:W-:Y:S02]  /*00d0*/  @!P1 IMAD.WIDE.U32 R4, R7, 0x4, R4 ;  /* 0x0000000407049825 */ /* 0x000fe400078e0004 */
[----:B---3--:R-:W2:Y:S04]  /*00e0*/  @!P1 LDG.E R2, desc[UR6][R2.64] ;  /* 0x0000000602029981 */ /* 0x008ea8000c1e1900 */
[----:B------:R-:W2:Y:S01]  /*00f0*/  @!P1 LDG.E R5, desc[UR6][R4.64] ;  /* 0x0000000604059981 */ /* 0x000ea2000c1e1900 */
[----:B------:R-:W0:Y:S01]  /*0100*/  S2UR UR5, SR_CgaCtaId ;  /* 0x00000000000579c3 */ /* 0x000e220000008800 */
[----:B------:R-:W-:Y:S01]  /*0110*/  UMOV UR4, 0x400 ;  /* 0x0000040000047882 */ /* 0x000fe20000000000 */
[----:B------:R-:W-:Y:S01]  /*0120*/  ISETP.GE.U32.AND P0, PT, R0, 0x2, PT ;  /* 0x000000020000780c */ /* 0x000fe20003f06070 */
[----:B------:R-:W-:Y:S01]  /*0130*/  IMAD.MOV.U32 R6, RZ, RZ, RZ ;  /* 0x000000ffff067224 */ /* 0x000fe200078e00ff */
[----:B0-----:R-:W-:-:S06]  /*0140*/  ULEA UR4, UR5, UR4, 0x18 ;  /* 0x0000000405047291 */ /* 0x001fcc000f8ec0ff */
[C---:B------:R-:W-:Y:S01]  /*0150*/  LEA R7, R9.reuse, UR4, 0x2 ;  /* 0x0000000409077c11 */ /* 0x040fe2000f8e10ff */
[----:B--2---:R-:W-:Y:S01]  /*0160*/  @!P1 FADD R6, R2, R5 ;  /* 0x0000000502069221 */ /* 0x004fe20000000000 */
[----:B------:R-:W-:-:S04]  /*0170*/  ISETP.NE.AND P1, PT, R9, RZ, PT ;  /* 0x000000ff0900720c */ /* 0x000fc80003f25270 */
[----:B------:R0:W-:Y:S01]  /*0180*/  STS [R7], R6 ;  /* 0x0000000607007388 */ /* 0x0001e20000000800 */
[----:B------:R-:W-:Y:S06]  /*0190*/  BAR.SYNC.DEFER_BLOCKING 0x0 ;  /* 0x0000000000007b1d */ /* 0x000fec0000010000 */
[----:B------:R-:W-:Y:S05]  /*01a0*/  @!P0 BRA `(.L_x_7) ;  /* 0x00000000002c8947 */ /* 0x000fea0003800000 */
.L_x_8:
        /* <DEDUP_REMOVED lines=8> */
[----:B------:R-:W-:Y:S02]  /*0230*/  ISETP.GT.U32.AND P0, PT, R0, 0x3, PT ;  /* 0x000000030000780c */ /* 0x000fe40003f04070 */
[----:B------:R-:W-:-:S11]  /*0240*/  MOV R0, R4 ;  /* 0x0000000400007202 */ /* 0x000fd60000000f00 */
[----:B-1----:R-:W-:Y:S05]  /*0250*/  @P0 BRA `(.L_x_8) ;  /* 0xfffffffc00d40947 */ /* 0x002fea000383ffff */
.L_x_7:
        /* <DEDUP_REMOVED lines=9> */
.L_x_9:
        /* <DEDUP_REMOVED lines=9> */
.L_x_20:


//--------------------- .text._Z15sum_reduction_3PfS_i --------------------------
	.section	.text._Z15sum_reduction_3PfS_i,"ax",@progbits
	.align	128
        .global         _Z15sum_reduction_3PfS_i
        .type           _Z15sum_reduction_3PfS_i,@function
        .size           _Z15sum_reduction_3PfS_i,(.L_x_21 - _Z15sum_reduction_3PfS_i)
        .other          _Z15sum_reduction_3PfS_i,@"STO_CUDA_ENTRY STV_DEFAULT"
_Z15sum_reduction_3PfS_i:
.text._Z15sum_reduction_3PfS_i:
[----:B------:R-:W-:Y:S01]  /*0000*/  LDC R1, c[0x0][0x37c] ;  /* 0x0000df00ff017b82 */ /* 0x000fe20000000800 */
[----:B------:R-:W0:Y:S01]  /*0010*/  S2R R6, SR_TID.X ;  /* 0x0000000000067919 */ /* 0x000e220000002100 */
[----:B------:R-:W0:Y:S01]  /*0020*/  LDCU UR8, c[0x0][0x360] ;  /* 0x00006c00ff0877ac */ /* 0x000e220008000800 */
[----:B------:R-:W-:Y:S01]  /*0030*/  IMAD.MOV.U32 R4, RZ, RZ, RZ ;  /* 0x000000ffff047224 */ /* 0x000fe200078e00ff */
[----:B------:R-:W0:Y:S01]  /*0040*/  S2R R7, SR_CTAID.X ;  /* 0x0000000000077919 */ /* 0x000e220000002500 */
[----:B------:R-:W1:Y:S01]  /*0050*/  LDCU UR4, c[0x0][0x390] ;  /* 0x00007200ff0477ac */ /* 0x000e620008000800 */
[----:B------:R-:W2:Y:S01]  /*0060*/  LDCU.64 UR6, c[0x0][0x358] ;  /* 0x00006b00ff0677ac */ /* 0x000ea20008000a00 */
[----:B0-----:R-:W-:-:S05]  /*0070*/  IMAD R5, R7, UR8, R6 ;  /* 0x0000000807057c24 */ /* 0x001fca000f8e0206 */
[----:B-1----:R-:W-:-:S13]  /*0080*/  ISETP.GE.U32.AND P0, PT, R5, UR4, PT ;  /* 0x0000000405007c0c */ /* 0x002fda000bf06070 */
[----:B------:R-:W0:Y:S02]  /*0090*/  @!P0 LDC.64 R2, c[0x0][0x380] ;  /* 0x0000e000ff028b82 */ /* 0x000e240000000a00 */
[----:B0-----:R-:W-:-:S05]  /*00a0*/  @!P0 IMAD.WIDE.U32 R2, R5, 0x4, R2 ;  /* 0x0000000405028825 */ /* 0x001fca00078e0002 */
[----:B--2---:R-:W2:Y:S01]  /*00b0*/  @!P0 LDG.E R4, desc[UR6][R2.64] ;  /* 0x0000000602048981 */ /* 0x004ea2000c1e1900 */
[----:B------:R-:W0:Y:S01]  /*00c0*/  S2UR UR5, SR_CgaCtaId ;  /* 0x00000000000579c3 */ /* 0x000e220000008800 */
[----:B------:R-:W-:Y:S01]  /*00d0*/  IMAD.U32 R0, RZ, RZ, UR8 ;  /* 0x00000008ff007e24 */ /* 0x000fe2000f8e00ff */
[----:B------:R-:W-:Y:S01]  /*00e0*/  UMOV UR4, 0x400 ;  /* 0x0000040000047882 */ /* 0x000fe20000000000 */
[----:B------:R-:W-:-:S03]  /*00f0*/  ISETP.NE.AND P0, PT, R6, RZ, PT ;  /* 0x000000ff0600720c */ /* 0x000fc60003f05270 */
[----:B------:R-:W-:Y:S01]  /*0100*/  ISETP.GE.U32.AND P1, PT, R0, 0x2, PT ;  /* 0x000000020000780c */ /* 0x000fe20003f26070 */
[----:B0-----:R-:W-:-:S06]  /*0110*/  ULEA UR4, UR5, UR4, 0x18 ;  /* 0x0000000405047291 */ /* 0x001fcc000f8ec0ff */
[----:B------:R-:W-:-:S05]  /*0120*/  LEA R5, R6, UR4, 0x2 ;  /* 0x0000000406057c11 */ /* 0x000fca000f8e10ff */
[----:B--2---:R0:W-:Y:S01]  /*0130*/  STS [R5], R4 ;  /* 0x0000000405007388 */ /* 0x0041e20000000800 */
[----:B------:R-:W-:Y:S06]  /*0140*/  BAR.SYNC.DEFER_BLOCKING 0x0 ;  /* 0x0000000000007b1d */ /* 0x000fec0000010000 */
[----:B------:R-:W-:Y:S05]  /*0150*/  @!P1 BRA `(.L_x_10) ;  /* 0x00000000002c9947 */ /* 0x000fea0003800000 */
.L_x_11:
[----:B0-----:R-:W-:-:S04]  /*0160*/  SHF.R.U32.HI R4, RZ, 0x1, R0 ;  /* 0x00000001ff047819 */ /* 0x001fc80000011600 */
[----:B------:R-:W-:-:S13]  /*0170*/  ISETP.GE.U32.AND P1, PT, R6, R4, PT ;  /* 0x000000040600720c */ /* 0x000fda0003f26070 */
[----:B------:R-:W-:Y:S01]  /*0180*/  @!P1 LEA R3, R4, R5, 0x2 ;  /* 0x0000000504039211 */ /* 0x000fe200078e10ff */
[----:B------:R-:W-:Y:S05]  /*0190*/  @!P1 LDS R2, [R5] ;  /* 0x0000000005029984 */ /* 0x000fea0000000800 */
[----:B------:R-:W0:Y:S02]  /*01a0*/  @!P1 LDS R3, [R3] ;  /* 0x0000000003039984 */ /* 0x000e240000000800 */
[----:B0-----:R-:W-:-:S05]  /*01b0*/  @!P1 FADD R2, R2, R3 ;  /* 0x0000000302029221 */ /* 0x001fca0000000000 */
[----:B------:R1:W-:Y:S01]  /*01c0*/  @!P1 STS [R5], R2 ;  /* 0x0000000205009388 */ /* 0x0003e20000000800 */
[----:B------:R-:W-:Y:S01]  /*01d0*/  BAR.SYNC.DEFER_BLOCKING 0x0 ;  /* 0x0000000000007b1d */ /* 0x000fe20000010000 */
[----:B------:R-:W-:Y:S01]  /*01e0*/  ISETP.GT.U32.AND P1, PT, R0, 0x3, PT ;  /* 0x000000030000780c */ /* 0x000fe20003f24070 */
[----:B------:R-:W-:-:S12]  /*01f0*/  IMAD.MOV.U32 R0, RZ, RZ, R4 ;  /* 0x000000ffff007224 */ /* 0x000fd800078e0004 */
[----:B-1----:R-:W-:Y:S05]  /*0200*/  @P1 BRA `(.L_x_11) ;  /* 0xfffffffc00d41947 */ /* 0x002fea000383ffff */
.L_x_10:
[----:B------:R-:W-:Y:S05]  /*0210*/  @P0 EXIT ;  /* 0x000000000000094d */ /* 0x000fea0003800000 */
[----:B------:R-:W1:Y:S01]  /*0220*/  S2UR UR5, SR_CgaCtaId ;  /* 0x00000000000579c3 */ /* 0x000e620000008800 */
[----:B------:R-:W-:-:S07]  /*0230*/  UMOV UR4, 0x400 ;  /* 0x0000040000047882 */ /* 0x000fce0000000000 */
[----:B------:R-:W2:Y:S01]  /*0240*/  LDC.64 R2, c[0x0][0x388] ;  /* 0x0000e200ff027b82 */ /* 0x000ea20000000a00 */
[----:B-1----:R-:W-:Y:S01]  /*0250*/  ULEA UR4, UR5, UR4, 0x18 ;  /* 0x0000000405047291 */ /* 0x002fe2000f8ec0ff */
[----:B--2---:R-:W-:-:S08]  /*0260*/  IMAD.WIDE.U32 R2, R7, 0x4, R2 ;  /* 0x0000000407027825 */ /* 0x004fd000078e0002 */
[----:B0-----:R-:W0:Y:S04]  /*0270*/  LDS R5, [UR4] ;  /* 0x00000004ff057984 */ /* 0x001e280008000800 */
[----:B0-----:R-:W-:Y:S01]  /*0280*/  STG.E desc[UR6][R2.64], R5 ;  /* 0x0000000502007986 */ /* 0x001fe2000c101906 */
[----:B------:R-:W-:Y:S05]  /*0290*/  EXIT ;  /* 0x000000000000794d */ /* 0x000fea0003800000 */
.L_x_12:
        /* <DEDUP_REMOVED lines=14> */
.L_x_21:


//--------------------- .text._Z15sum_reduction_2PfS_i --------------------------
	.section	.text._Z15sum_reduction_2PfS_i,"ax",@progbits
	.align	128
        .global         _Z15sum_reduction_2PfS_i
        .type           _Z15sum_reduction_2PfS_i,@function
        .size           _Z15sum_reduction_2PfS_i,(.L_x_22 - _Z15sum_reduction_2PfS_i)
        .other          _Z15sum_reduction_2PfS_i,@"STO_CUDA_ENTRY STV_DEFAULT"
_Z15sum_reduction_2PfS_i:
.text._Z15sum_reduction_2PfS_i:
        /* <DEDUP_REMOVED lines=13> */
[----:B------:R-:W-:Y:S01]  /*00d0*/  UMOV UR4, 0x400 ;  /* 0x0000040000047882 */ /* 0x000fe20000000000 */
[----:B------:R-:W-:Y:S01]  /*00e0*/  UISETP.GE.U32.AND UP0, UPT, UR8, 0x2, UPT ;  /* 0x000000020800788c */ /* 0x000fe2000bf06070 */
[----:B------:R-:W-:Y:S01]  /*00f0*/  ISETP.NE.AND P0, PT, R4, RZ, PT ;  /* 0x000000ff0400720c */ /* 0x000fe20003f05270 */
[----:B0-----:R-:W-:-:S06]  /*0100*/  ULEA UR4, UR5, UR4, 0x18 ;  /* 0x0000000405047291 */ /* 0x001fcc000f8ec0ff */
[----:B------:R-:W-:-:S05]  /*0110*/  LEA R5, R4, UR4, 0x2 ;  /* 0x0000000404057c11 */ /* 0x000fca000f8e10ff */
[----:B--2---:R0:W-:Y:S01]  /*0120*/  STS [R5], R0 ;  /* 0x0000000005007388 */ /* 0x0041e20000000800 */
[----:B------:R-:W-:Y:S06]  /*0130*/  BAR.SYNC.DEFER_BLOCKING 0x0 ;  /* 0x0000000000007b1d */ /* 0x000fec0000010000 */
[----:B------:R-:W-:Y:S05]  /*0140*/  BRA.U !UP0, `(.L_x_13) ;  /* 0x0000000108387547 */ /* 0x000fea000b800000 */
[----:B0-----:R-:W-:Y:S01]  /*0150*/  SHF.L.U32 R0, R4, 0x1, RZ ;  /* 0x0000000104007819 */ /* 0x001fe200000006ff */
[----:B------:R-:W-:-:S07]  /*0160*/  IMAD.MOV.U32 R3, RZ, RZ, 0x1 ;  /* 0x00000001ff037424 */ /* 0x000fce00078e00ff */
.L_x_14:
[----:B------:R-:W-:-:S05]  /*0170*/  IMAD R2, R0, R3, RZ ;  /* 0x0000000300027224 */ /* 0x000fca00078e02ff */
[----:B------:R-:W-:-:S13]  /*0180*/  ISETP.GE.U32.AND P1, PT, R2, UR8, PT ;  /* 0x0000000802007c0c */ /* 0x000fda000bf26070 */
[----:B------:R-:W-:-:S04]  /*0190*/  @!P1 LEA R2, R2, UR4, 0x2 ;  /* 0x0000000402029c11 */ /* 0x000fc8000f8e10ff */
[C---:B------:R-:W-:Y:S01]  /*01a0*/  @!P1 LEA R5, R3.reuse, R2, 0x2 ;  /* 0x0000000203059211 */ /* 0x040fe200078e10ff */
[----:B------:R-:W-:Y:S01]  /*01b0*/  @!P1 LDS R4, [R2] ;  /* 0x0000000002049984 */ /* 0x000fe20000000800 */
[----:B------:R-:W-:-:S04]  /*01c0*/  IMAD.SHL.U32 R3, R3, 0x2, RZ ;  /* 0x0000000203037824 */ /* 0x000fc800078e00ff */
[----:B------:R-:W0:Y:S02]  /*01d0*/  @!P1 LDS R5, [R5] ;  /* 0x0000000005059984 */ /* 0x000e240000000800 */
[----:B0-----:R-:W-:-:S05]  /*01e0*/  @!P1 FADD R7, R4, R5 ;  /* 0x0000000504079221 */ /* 0x001fca0000000000 */
[----:B------:R1:W-:Y:S01]  /*01f0*/  @!P1 STS [R2], R7 ;  /* 0x0000000702009388 */ /* 0x0003e20000000800 */
[----:B------:R-:W-:Y:S01]  /*0200*/  BAR.SYNC.DEFER_BLOCKING 0x0 ;  /* 0x0000000000007b1d */ /* 0x000fe20000010000 */
[----:B------:R-:W-:-:S13]  /*0210*/  ISETP.GE.U32.AND P1, PT, R3, UR8, PT ;  /* 0x0000000803007c0c */ /* 0x000fda000bf26070 */
[----:B-1----:R-:W-:Y:S05]  /*0220*/  @!P1 BRA `(.L_x_14) ;  /* 0xfffffffc00d09947 */ /* 0x002fea000383ffff */
.L_x_13:
        /* <DEDUP_REMOVED lines=9> */
.L_x_15:
        /* <DEDUP_REMOVED lines=12> */
.L_x_22:


//--------------------- .text._Z15sum_reduction_1PfS_i --------------------------
	.section	.text._Z15sum_reduction_1PfS_i,"ax",@progbits
	.align	128
        .global         _Z15sum_reduction_1PfS_i
        .type           _Z15sum_reduction_1PfS_i,@function
        .size           _Z15sum_reduction_1PfS_i,(.L_x_23 - _Z15sum_reduction_1PfS_i)
        .other          _Z15sum_reduction_1PfS_i,@"STO_CUDA_ENTRY STV_DEFAULT"
_Z15sum_reduction_1PfS_i:
.text._Z15sum_reduction_1PfS_i:
        /* <DEDUP_REMOVED lines=21> */
[----:B0-----:R-:W-:-:S07]  /*0150*/  IMAD.MOV.U32 R0, RZ, RZ, 0x1 ;  /* 0x00000001ff007424 */ /* 0x001fce00078e00ff */
.L_x_17:
[----:B------:R-:W-:-:S05]  /*0160*/  SHF.L.U32 R8, R0, 0x1, RZ ;  /* 0x0000000100087819 */ /* 0x000fca00000006ff */
[----:B------:R-:W-:-:S05]  /*0170*/  VIADD R2, R8, 0xffffffff ;  /* 0xffffffff08027836 */ /* 0x000fca0000000000 */
[----:B------:R-:W-:-:S13]  /*0180*/  LOP3.LUT P1, RZ, R2, R7, RZ, 0xc0, !PT ;  /* 0x0000000702ff7212 */ /* 0x000fda000782c0ff */
[----:B------:R-:W-:Y:S02]  /*0190*/  @!P1 LEA R2, R0, R5, 0x2 ;  /* 0x0000000500029211 */ /* 0x000fe400078e10ff */
[----:B------:R-:W-:Y:S04]  /*01a0*/  @!P1 LDS R0, [R5] ;  /* 0x0000000005009984 */ /* 0x000fe80000000800 */
[----:B------:R-:W0:Y:S02]  /*01b0*/  @!P1 LDS R3, [R2] ;  /* 0x0000000002039984 */ /* 0x000e240000000800 */
[----:B0-----:R-:W-:Y:S01]  /*01c0*/  @!P1 FADD R4, R0, R3 ;  /* 0x0000000300049221 */ /* 0x001fe20000000000 */
[----:B------:R-:W-:-:S04]  /*01d0*/  MOV R0, R8 ;  /* 0x0000000800007202 */ /* 0x000fc80000000f00 */
[----:B------:R1:W-:Y:S01]  /*01e0*/  @!P1 STS [R5], R4 ;  /* 0x0000000405009388 */ /* 0x0003e20000000800 */
[----:B------:R-:W-:Y:S01]  /*01f0*/  BAR.SYNC.DEFER_BLOCKING 0x0 ;  /* 0x0000000000007b1d */ /* 0x000fe20000010000 */
[----:B------:R-:W-:-:S13]  /*0200*/  ISETP.GE.U32.AND P1, PT, R8, UR8, PT ;  /* 0x0000000808007c0c */ /* 0x000fda000bf26070 */
[----:B-1----:R-:W-:Y:S05]  /*0210*/  @!P1 BRA `(.L_x_17) ;  /* 0xfffffffc00d09947 */ /* 0x002fea000383ffff */
.L_x_16:
        /* <DEDUP_REMOVED lines=9> */
.L_x_18:
        /* <DEDUP_REMOVED lines=13> */
.L_x_23:


//--------------------- .nv.shared._Z15sum_reduction_5PfS_i --------------------------
	.section	.nv.shared._Z15sum_reduction_5PfS_i,"aw",@nobits
	.sectionflags	@""
	.align	16
	.zero		1024


//--------------------- .nv.shared.reserved.0     --------------------------
	.section	.nv.shared.reserved.0,"aw",@nobits
	.weak		__nv_reservedSMEM_offset_0_alias
	.size		__nv_reservedSMEM_offset_0_alias, 0, 64
	.other		__nv_reservedSMEM_offset_0_alias,@"STO_CUDA_RESERVED_SHARED STV_DEFAULT"
__nv_reservedSMEM_offset_0_alias:
	.zero		0
	.zero		64


//--------------------- .nv.shared._Z15sum_reduction_4PfS_i --------------------------
	.section	.nv.shared._Z15sum_reduction_4PfS_i,"aw",@nobits
	.sectionflags	@""
	.align	16
	.zero		1024


//--------------------- .nv.shared._Z15sum_reduction_3PfS_i --------------------------
	.section	.nv.shared._Z15sum_reduction_3PfS_i,"aw",@nobits
	.sectionflags	@""
	.align	16
	.zero		1024


//--------------------- .nv.shared._Z15sum_reduction_2PfS_i --------------------------
	.section	.nv.shared._Z15sum_reduction_2PfS_i,"aw",@nobits
	.sectionflags	@""
	.align	16
	.zero		1024


//--------------------- .nv.shared._Z15sum_reduction_1PfS_i --------------------------
	.section	.nv.shared._Z15sum_reduction_1PfS_i,"aw",@nobits
	.sectionflags	@""
	.align	16
	.zero		1024


//--------------------- .nv.constant0._Z15sum_reduction_5PfS_i --------------------------
	.section	.nv.constant0._Z15sum_reduction_5PfS_i,"a",@progbits
	.sectionflags	@""
	.align	4
.nv.constant0._Z15sum_reduction_5PfS_i:
	.zero		916


//--------------------- .nv.constant0._Z15sum_reduction_4PfS_i --------------------------
	.section	.nv.constant0._Z15sum_reduction_4PfS_i,"a",@progbits
	.sectionflags	@""
	.align	4
.nv.constant0._Z15sum_reduction_4PfS_i:
	.zero		916


//--------------------- .nv.constant0._Z15sum_reduction_3PfS_i --------------------------
	.section	.nv.constant0._Z15sum_reduction_3PfS_i,"a",@progbits
	.sectionflags	@""
	.align	4
.nv.constant0._Z15sum_reduction_3PfS_i:
	.zero		916


//--------------------- .nv.constant0._Z15sum_reduction_2PfS_i --------------------------
	.section	.nv.constant0._Z15sum_reduction_2PfS_i,"a",@progbits
	.sectionflags	@""
	.align	4
.nv.constant0._Z15sum_reduction_2PfS_i:
	.zero		916


//--------------------- .nv.constant0._Z15sum_reduction_1PfS_i --------------------------
	.section	.nv.constant0._Z15sum_reduction_1PfS_i,"a",@progbits
	.sectionflags	@""
	.align	4
.nv.constant0._Z15sum_reduction_1PfS_i:
	.zero		916


//--------------------- SYMBOLS --------------------------

	.type		.nv.reservedSmem.offset0,@object
	.size		.nv.reservedSmem.offset0,0x4
	.type		.nv.reservedSmem.cap,@object
	.size		.nv.reservedSmem.cap,0x4
